//
// Generated by NVIDIA NVVM Compiler
//
// Compiler Build ID: CL-36424714
// Cuda compilation tools, release 13.0, V13.0.88
// Based on NVVM 20.0.0
//

.version 9.0
.target sm_100
.address_size 64

	// .globl	_Z25ker_butterfly_warp_reducev
.extern .func  (.param .b32 func_retval0) vprintf
(
	.param .b64 vprintf_param_0,
	.param .b64 vprintf_param_1
)
;
.global .align 1 .b8 $str[28] = {84, 104, 114, 101, 97, 100, 32, 37, 100, 32, 102, 105, 110, 97, 108, 32, 118, 97, 108, 117, 101, 32, 61, 32, 37, 100, 10};

.visible .entry _Z25ker_butterfly_warp_reducev()
{
	.local .align 8 .b8 	__local_depot0[8];
	.reg .b64 	%SP;
	.reg .b64 	%SPL;
	.reg .pred 	%p<6>;
	.reg .b32 	%r<16>;
	.reg .b64 	%rd<5>;

	mov.u64 	%SPL, __local_depot0;
	cvta.local.u64 	%SP, %SPL;
	mov.u32 	%r1, %tid.x;
	not.b32 	%r2, %r1;
	and.b32  	%r3, %r2, 31;
	shfl.sync.bfly.b32	%r4|%p1, %r3, 16, 31, -1;
	add.s32 	%r5, %r4, %r3;
	shfl.sync.bfly.b32	%r6|%p2, %r5, 8, 31, -1;
	add.s32 	%r7, %r6, %r5;
	shfl.sync.bfly.b32	%r8|%p3, %r7, 4, 31, -1;
	add.s32 	%r9, %r8, %r7;
	shfl.sync.bfly.b32	%r10|%p4, %r9, 2, 31, -1;
	add.s32 	%r11, %r10, %r9;
	shfl.sync.bfly.b32	%r12|%p5, %r11, 1, 31, -1;
	add.s32 	%r13, %r12, %r11;
	add.u64 	%rd1, %SP, 0;
	add.u64 	%rd2, %SPL, 0;
	st.local.v2.u32 	[%rd2], {%r1, %r13};
	mov.u64 	%rd3, $str;
	cvta.global.u64 	%rd4, %rd3;
	{ // callseq 0, 0
	.param .b64 param0;
	st.param.b64 	[param0], %rd4;
	.param .b64 param1;
	st.param.b64 	[param1], %rd1;
	.param .b32 retval0;
	call.uni (retval0), 
	vprintf, 
	(
	param0, 
	param1
	);
	ld.param.b32 	%r14, [retval0];
	} // callseq 0
	ret;

}
	// .globl	_Z20ker_tree_warp_reducev
.visible .entry _Z20ker_tree_warp_reducev()
{
	.local .align 8 .b8 	__local_depot1[8];
	.reg .b64 	%SP;
	.reg .b64 	%SPL;
	.reg .pred 	%p<6>;
	.reg .b32 	%r<15>;
	.reg .b64 	%rd<5>;

	mov.u64 	%SPL, __local_depot1;
	cvta.local.u64 	%SP, %SPL;
	mov.b32 	%r1, 1;
	shfl.sync.down.b32	%r2|%p1, %r1, 16, 31, -1;
	add.s32 	%r3, %r2, 1;
	shfl.sync.down.b32	%r4|%p2, %r3, 8, 31, -1;
	add.s32 	%r5, %r4, %r3;
	shfl.sync.down.b32	%r6|%p3, %r5, 4, 31, -1;
	add.s32 	%r7, %r6, %r5;
	shfl.sync.down.b32	%r8|%p4, %r7, 2, 31, -1;
	add.s32 	%r9, %r8, %r7;
	shfl.sync.down.b32	%r10|%p5, %r9, 1, 31, -1;
	add.s32 	%r11, %r10, %r9;
	add.u64 	%rd1, %SP, 0;
	add.u64 	%rd2, %SPL, 0;
	mov.u32 	%r12, %tid.x;
	st.local.v2.u32 	[%rd2], {%r12, %r11};
	mov.u64 	%rd3, $str;
	cvta.global.u64 	%rd4, %rd3;
	{ // callseq 1, 0
	.param .b64 param0;
	st.param.b64 	[param0], %rd4;
	.param .b64 param1;
	st.param.b64 	[param1], %rd1;
	.param .b32 retval0;
	call.uni (retval0), 
	vprintf, 
	(
	param0, 
	param1
	);
	ld.param.b32 	%r13, [retval0];
	} // callseq 1
	ret;

}
	// .globl	_Z8ker_testv
.visible .entry _Z8ker_testv()
{
	.local .align 8 .b8 	__local_depot2[8];
	.reg .b64 	%SP;
	.reg .b64 	%SPL;
	.reg .pred 	%p<3>;
	.reg .b32 	%r<10>;
	.reg .b64 	%rd<5>;

	mov.u64 	%SPL, __local_depot2;
	cvta.local.u64 	%SP, %SPL;
	mov.u32 	%r1, %tid.x;
	setp.gt.u32 	%p1, %r1, 15;
	mov.b32 	%r9, 1;
	@%p1 bra 	$L__BB2_2;
	mov.b32 	%r5, 1;
	shfl.sync.down.b32	%r6|%p2, %r5, 1, 31, -1;
	add.s32 	%r9, %r6, 2;
	bar.warp.sync 	-1;
$L__BB2_2:
	add.u64 	%rd1, %SP, 0;
	add.u64 	%rd2, %SPL, 0;
	st.local.v2.u32 	[%rd2], {%r1, %r9};
	mov.u64 	%rd3, $str;
	cvta.global.u64 	%rd4, %rd3;
	{ // callseq 2, 0
	.param .b64 param0;
	st.param.b64 	[param0], %rd4;
	.param .b64 param1;
	st.param.b64 	[param1], %rd1;
	.param .b32 retval0;
	call.uni (retval0), 
	vprintf, 
	(
	param0, 
	param1
	);
	ld.param.b32 	%r7, [retval0];
	} // callseq 2
	ret;

}


// ===== COMPILED SASS (sm_100) =====

	.target	sm_100

	.elftype	@"ET_EXEC"


//--------------------- .note.nv.tkinfo           --------------------------
	.section	.note.nv.tkinfo,"",@"SHT_NOTE"
	.sectionflags	@"SHF_NOTE_NV_TKINFO"
	.tkinfo
        /*0018*/ 	.word	0x00000002
        /*0030*/ 	.string	""
        /*0030*/ 	.string	"ptxas"
        /*0030*/ 	.string	"Cuda compilation tools, release 13.0, V13.0.88"
        /*0030*/ 	.string	"Build cuda_13.0.r13.0/compiler.36424714_0"
        /*0030*/ 	.string	"-arch sm_100 -m 64 "



//--------------------- .note.nv.cuinfo           --------------------------
	.section	.note.nv.cuinfo,"",@"SHT_NOTE"
	.sectionflags	@"SHF_NOTE_NV_CUINFO"
        /*0018*/ 	.short	0x0002
        /*001a*/ 	.short	0x0064
        /*001c*/ 	.short	0x0082
	.zero		2


//--------------------- .nv.info                  --------------------------
	.section	.nv.info,"",@"SHT_CUDA_INFO"
	.align	4


	//----- nvinfo : EIATTR_REGCOUNT
	.align		4
        /*0000*/ 	.byte	0x04, 0x2f
        /*0002*/ 	.short	(.L_2 - .L_1)
	.align		4
.L_1:
        /*0004*/ 	.word	index@(_Z25ker_butterfly_warp_reducev)
        /*0008*/ 	.word	0x00000018


	//----- nvinfo : EIATTR_FRAME_SIZE
	.align		4
.L_2:
        /*000c*/ 	.byte	0x04, 0x11
        /*000e*/ 	.short	(.L_4 - .L_3)
	.align		4
.L_3:
        /*0010*/ 	.word	index@(_Z25ker_butterfly_warp_reducev)
        /*0014*/ 	.word	0x00000008


	//----- nvinfo : EIATTR_REGCOUNT
	.align		4
.L_4:
        /*0018*/ 	.byte	0x04, 0x2f
        /*001a*/ 	.short	(.L_6 - .L_5)
	.align		4
.L_5:
        /*001c*/ 	.word	index@(_Z20ker_tree_warp_reducev)
        /*0020*/ 	.word	0x00000018


	//----- nvinfo : EIATTR_FRAME_SIZE
	.align		4
.L_6:
        /*0024*/ 	.byte	0x04, 0x11
        /*0026*/ 	.short	(.L_8 - .L_7)
	.align		4
.L_7:
        /*0028*/ 	.word	index@(_Z20ker_tree_warp_reducev)
        /*002c*/ 	.word	0x00000008


	//----- nvinfo : EIATTR_REGCOUNT
	.align		4
.L_8:
        /*0030*/ 	.byte	0x04, 0x2f
        /*0032*/ 	.short	(.L_10 - .L_9)
	.align		4
.L_9:
        /*0034*/ 	.word	index@(_Z8ker_testv)
        /*0038*/ 	.word	0x00000018


	//----- nvinfo : EIATTR_FRAME_SIZE
	.align		4
.L_10:
        /*003c*/ 	.byte	0x04, 0x11
        /*003e*/ 	.short	(.L_12 - .L_11)
	.align		4
.L_11:
        /*0040*/ 	.word	index@(_Z8ker_testv)
        /*0044*/ 	.word	0x00000008


	//----- nvinfo : EIATTR_MIN_STACK_SIZE
	.align		4
.L_12:
        /*0048*/ 	.byte	0x04, 0x12
        /*004a*/ 	.short	(.L_14 - .L_13)
	.align		4
.L_13:
        /*004c*/ 	.word	index@(_Z8ker_testv)
        /*0050*/ 	.word	0x00000008


	//----- nvinfo : EIATTR_MIN_STACK_SIZE
	.align		4
.L_14:
        /*0054*/ 	.byte	0x04, 0x12
        /*0056*/ 	.short	(.L_16 - .L_15)
	.align		4
.L_15:
        /*0058*/ 	.word	index@(_Z20ker_tree_warp_reducev)
        /*005c*/ 	.word	0x00000008


	//----- nvinfo : EIATTR_MIN_STACK_SIZE
	.align		4
.L_16:
        /*0060*/ 	.byte	0x04, 0x12
        /*0062*/ 	.short	(.L_18 - .L_17)
	.align		4
.L_17:
        /*0064*/ 	.word	index@(_Z25ker_butterfly_warp_reducev)
        /*0068*/ 	.word	0x00000008
.L_18:


//--------------------- .nv.compat                --------------------------
	.section	.nv.compat,"",@"SHT_CUDA_COMPAT_INFO"
	.align	4
        /*0000*/ 	.byte	0x02, 0x09, 0x00, 0x00, 0x02, 0x02, 0x01, 0x00, 0x02, 0x05, 0x05, 0x00, 0x03, 0x07, 0x01, 0x01
        /*0010*/ 	.byte	0x02, 0x03, 0x00, 0x00, 0x02, 0x06, 0x01, 0x00, 0x04, 0x0b, 0x08, 0x00, 0x09, 0x00, 0x00, 0x00
        /*0020*/ 	.byte	0x00, 0x00, 0x00, 0x00


//--------------------- .nv.info._Z8ker_testv     --------------------------
	.section	.nv.info._Z8ker_testv,"",@"SHT_CUDA_INFO"
	.sectionflags	@""
	.align	4


	//----- nvinfo : EIATTR_CUDA_API_VERSION
	.align		4
        /*0000*/ 	.byte	0x04, 0x37
        /*0002*/ 	.short	(.L_20 - .L_19)
.L_19:
        /*0004*/ 	.word	0x00000082


	//----- nvinfo : EIATTR_SPARSE_MMA_MASK
	.align		4
.L_20:
        /*0008*/ 	.byte	0x03, 0x50
        /*000a*/ 	.short	0x0000


	//----- nvinfo : EIATTR_MAXREG_COUNT
	.align		4
        /*000c*/ 	.byte	0x03, 0x1b
        /*000e*/ 	.short	0x00ff


	//----- nvinfo : EIATTR_EXTERNS
	.align		4
        /*0010*/ 	.byte	0x04, 0x0f
        /*0012*/ 	.short	(.L_22 - .L_21)


	//   ....[0]....
	.align		4
.L_21:
        /*0014*/ 	.word	index@(vprintf)


	//----- nvinfo : EIATTR_MERCURY_ISA_VERSION
	.align		4
.L_22:
        /*0018*/ 	.byte	0x03, 0x5f
        /*001a*/ 	.short	0x0101


	//----- nvinfo : EIATTR_COOP_GROUP_MASK_REGIDS
	.align		4
        /*001c*/ 	.byte	0x04, 0x29
        /*001e*/ 	.short	(.L_24 - .L_23)


	//   ....[0]....
.L_23:
        /*0020*/ 	.word	0xffffffff


	//   ....[1]....
        /*0024*/ 	.word	0xffffffff


	//   ....[2]....
        /*0028*/ 	.word	0x0500000f


	//   ....[3]....
        /*002c*/ 	.word	0x0500000f


	//----- nvinfo : EIATTR_COOP_GROUP_INSTR_OFFSETS
	.align		4
.L_24:
        /*0030*/ 	.byte	0x04, 0x28
        /*0032*/ 	.short	(.L_26 - .L_25)


	//   ....[0]....
.L_25:
        /*0034*/ 	.word	0x000000e0


	//   ....[1]....
        /*0038*/ 	.word	0x00000120


	//   ....[2]....
        /*003c*/ 	.word	0x00000210


	//   ....[3]....
        /*0040*/ 	.word	0x00000270


	//----- nvinfo : EIATTR_VRC_CTA_INIT_COUNT
	.align		4
.L_26:
        /*0044*/ 	.byte	0x02, 0x4a
	.zero		1
	.zero		1


	//----- nvinfo : EIATTR_SYSCALL_OFFSETS
	.align		4
        /*0048*/ 	.byte	0x04, 0x46
        /*004a*/ 	.short	(.L_28 - .L_27)


	//   ....[0]....
.L_27:
        /*004c*/ 	.word	0x000001b0


	//----- nvinfo : EIATTR_EXIT_INSTR_OFFSETS
	.align		4
.L_28:
        /*0050*/ 	.byte	0x04, 0x1c
        /*0052*/ 	.short	(.L_30 - .L_29)


	//   ....[0]....
.L_29:
        /*0054*/ 	.word	0x000001c0


	//----- nvinfo : EIATTR_CRS_STACK_SIZE
	.align		4
.L_30:
        /*0058*/ 	.byte	0x04, 0x1e
        /*005a*/ 	.short	(.L_32 - .L_31)
.L_31:
        /*005c*/ 	.word	0x00000000


	//----- nvinfo : EIATTR_SW_WAR
	.align		4
.L_32:
        /*0060*/ 	.byte	0x04, 0x36
        /*0062*/ 	.short	(.L_34 - .L_33)
.L_33:
        /*0064*/ 	.word	0x00000008
.L_34:


//--------------------- .nv.info._Z20ker_tree_warp_reducev --------------------------
	.section	.nv.info._Z20ker_tree_warp_reducev,"",@"SHT_CUDA_INFO"
	.sectionflags	@""
	.align	4


	//----- nvinfo : EIATTR_CUDA_API_VERSION
	.align		4
        /*0000*/ 	.byte	0x04, 0x37
        /*0002*/ 	.short	(.L_36 - .L_35)
.L_35:
        /*0004*/ 	.word	0x00000082


	//----- nvinfo : EIATTR_SPARSE_MMA_MASK
	.align		4
.L_36:
        /*0008*/ 	.byte	0x03, 0x50
        /*000a*/ 	.short	0x0000


	//----- nvinfo : EIATTR_MAXREG_COUNT
	.align		4
        /*000c*/ 	.byte	0x03, 0x1b
        /*000e*/ 	.short	0x00ff


	//----- nvinfo : EIATTR_EXTERNS
	.align		4
        /*0010*/ 	.byte	0x04, 0x0f
        /*0012*/ 	.short	(.L_38 - .L_37)


	//   ....[0]....
	.align		4
.L_37:
        /*0014*/ 	.word	index@(vprintf)


	//----- nvinfo : EIATTR_MERCURY_ISA_VERSION
	.align		4
.L_38:
        /*0018*/ 	.byte	0x03, 0x5f
        /*001a*/ 	.short	0x0101


	//----- nvinfo : EIATTR_VRC_CTA_INIT_COUNT
	.align		4
        /*001c*/ 	.byte	0x02, 0x4a
	.zero		1
	.zero		1


	//----- nvinfo : EIATTR_SYSCALL_OFFSETS
	.align		4
        /*0020*/ 	.byte	0x04, 0x46
        /*0022*/ 	.short	(.L_40 - .L_39)


	//   ....[0]....
.L_39:
        /*0024*/ 	.word	0x00000140


	//----- nvinfo : EIATTR_EXIT_INSTR_OFFSETS
	.align		4
.L_40:
        /*0028*/ 	.byte	0x04, 0x1c
        /*002a*/ 	.short	(.L_42 - .L_41)


	//   ....[0]....
.L_41:
        /*002c*/ 	.word	0x00000150


	//----- nvinfo : EIATTR_SW_WAR
	.align		4
.L_42:
        /*0030*/ 	.byte	0x04, 0x36
        /*0032*/ 	.short	(.L_44 - .L_43)
.L_43:
        /*0034*/ 	.word	0x00000008
.L_44:


//--------------------- .nv.info._Z25ker_butterfly_warp_reducev --------------------------
	.section	.nv.info._Z25ker_butterfly_warp_reducev,"",@"SHT_CUDA_INFO"
	.sectionflags	@""
	.align	4


	//----- nvinfo : EIATTR_CUDA_API_VERSION
	.align		4
        /*0000*/ 	.byte	0x04, 0x37
        /*0002*/ 	.short	(.L_46 - .L_45)
.L_45:
        /*0004*/ 	.word	0x00000082


	//----- nvinfo : EIATTR_SPARSE_MMA_MASK
	.align		4
.L_46:
        /*0008*/ 	.byte	0x03, 0x50
        /*000a*/ 	.short	0x0000


	//----- nvinfo : EIATTR_MAXREG_COUNT
	.align		4
        /*000c*/ 	.byte	0x03, 0x1b
        /*000e*/ 	.short	0x00ff


	//----- nvinfo : EIATTR_EXTERNS
	.align		4
        /*0010*/ 	.byte	0x04, 0x0f
        /*0012*/ 	.short	(.L_48 - .L_47)


	//   ....[0]....
	.align		4
.L_47:
        /*0014*/ 	.word	index@(vprintf)


	//----- nvinfo : EIATTR_MERCURY_ISA_VERSION
	.align		4
.L_48:
        /*0018*/ 	.byte	0x03, 0x5f
        /*001a*/ 	.short	0x0101


	//----- nvinfo : EIATTR_COOP_GROUP_MASK_REGIDS
	.align		4
        /*001c*/ 	.byte	0x04, 0x29
        /*001e*/ 	.short	(.L_50 - .L_49)


	//   ....[0]....
.L_49:
        /*0020*/ 	.word	0xffffffff


	//   ....[1]....
        /*0024*/ 	.word	0xffffffff


	//   ....[2]....
        /*0028*/ 	.word	0xffffffff


	//   ....[3]....
        /*002c*/ 	.word	0xffffffff


	//   ....[4]....
        /*0030*/ 	.word	0xffffffff


	//----- nvinfo : EIATTR_COOP_GROUP_INSTR_OFFSETS
	.align		4
.L_50:
        /*0034*/ 	.byte	0x04, 0x28
        /*0036*/ 	.short	(.L_52 - .L_51)


	//   ....[0]....
.L_51:
        /*0038*/ 	.word	0x00000080


	//   ....[1]....
        /*003c*/ 	.word	0x000000b0


	//   ....[2]....
        /*0040*/ 	.word	0x000000f0


	//   ....[3]....
        /*0044*/ 	.word	0x00000120


	//   ....[4]....
        /*0048*/ 	.word	0x00000150


	//----- nvinfo : EIATTR_VRC_CTA_INIT_COUNT
	.align		4
.L_52:
        /*004c*/ 	.byte	0x02, 0x4a
	.zero		1
	.zero		1


	//----- nvinfo : EIATTR_SYSCALL_OFFSETS
	.align		4
        /*0050*/ 	.byte	0x04, 0x46
        /*0052*/ 	.short	(.L_54 - .L_53)


	//   ....[0]....
.L_53:
        /*0054*/ 	.word	0x00000190


	//----- nvinfo : EIATTR_EXIT_INSTR_OFFSETS
	.align		4
.L_54:
        /*0058*/ 	.byte	0x04, 0x1c
        /*005a*/ 	.short	(.L_56 - .L_55)


	//   ....[0]....
.L_55:
        /*005c*/ 	.word	0x000001a0


	//----- nvinfo : EIATTR_SW_WAR
	.align		4
.L_56:
        /*0060*/ 	.byte	0x04, 0x36
        /*0062*/ 	.short	(.L_58 - .L_57)
.L_57:
        /*0064*/ 	.word	0x00000008
.L_58:


//--------------------- .nv.callgraph             --------------------------
	.section	.nv.callgraph,"",@"SHT_CUDA_CALLGRAPH"
	.align	4
	.sectionentsize	8
	.align		4
        /*0000*/ 	.word	0x00000000
	.align		4
        /*0004*/ 	.word	0xffffffff
	.align		4
        /*0008*/ 	.word	index@(_Z8ker_testv)
	.align		4
        /*000c*/ 	.word	index@(vprintf)
	.align		4
        /*0010*/ 	.word	index@(_Z20ker_tree_warp_reducev)
	.align		4
        /*0014*/ 	.word	index@(vprintf)
	.align		4
        /*0018*/ 	.word	index@(_Z25ker_butterfly_warp_reducev)
	.align		4
        /*001c*/ 	.word	index@(vprintf)
	.align		4
        /*0020*/ 	.word	0x00000000
	.align		4
        /*0024*/ 	.word	0xfffffffe
	.align		4
        /*0028*/ 	.word	0x00000000
	.align		4
        /*002c*/ 	.word	0xfffffffd
	.align		4
        /*0030*/ 	.word	0x00000000
	.align		4
        /*0034*/ 	.word	0xfffffffc


//--------------------- .nv.constant4             --------------------------
	.section	.nv.constant4,"a",@progbits
	.align	8
	.align		8
.nv.constant4:
        /*0000*/ 	.dword	vprintf
	.align		8
        /*0008*/ 	.dword	$str


//--------------------- .text._Z8ker_testv        --------------------------
	.section	.text._Z8ker_testv,"ax",@progbits
	.align	128
        .global         _Z8ker_testv
        .type           _Z8ker_testv,@function
        .size           _Z8ker_testv,(.L_x_14 - _Z8ker_testv)
        .other          _Z8ker_testv,@"STO_CUDA_ENTRY STV_DEFAULT"
_Z8ker_testv:
.text._Z8ker_testv:
[----:B------:R-:W0:Y:S01]  /*0000*/  LDC R1, c[0x0][0x37c] ;  /* 0x0000df00ff017b82 */ /* 0x000e220000000800 */
[----:B------:R-:W1:Y:S01]  /*0010*/  S2R R8, SR_TID.X ;  /* 0x0000000000087919 */ /* 0x000e620000002100 */
[----:B------:R-:W2:Y:S01]  /*0020*/  LDCU UR4, c[0x0][0x2f8] ;  /* 0x00005f00ff0477ac */ /* 0x000ea20008000800 */
[----:B0-----:R-:W-:Y:S01]  /*0030*/  VIADD R1, R1, 0xfffffff8 ;  /* 0xfffffff801017836 */ /* 0x001fe20000000000 */
[----:B------:R-:W-:Y:S01]  /*0040*/  BSSY B0, `(.L_x_0) ;  /* 0x000000f000007945 */ /* 0x000fe20003800000 */
[----:B------:R-:W-:Y:S01]  /*0050*/  IMAD.MOV.U32 R9, RZ, RZ, 0x1 ;  /* 0x00000001ff097424 */ /* 0x000fe200078e00ff */
[----:B------:R-:W0:Y:S02]  /*0060*/  LDCU UR5, c[0x0][0x2fc] ;  /* 0x00005f80ff0577ac */ /* 0x000e240008000800 */
[----:B--2---:R-:W-:-:S04]  /*0070*/  IADD3 R6, P1, PT, R1, UR4, RZ ;  /* 0x0000000401067c10 */ /* 0x004fc8000ff3e0ff */
[----:B0-----:R-:W-:Y:S02]  /*0080*/  IADD3.X R7, PT, PT, RZ, UR5, RZ, P1, !PT ;  /* 0x00000005ff077c10 */ /* 0x001fe40008ffe4ff */
[----:B-1----:R-:W-:-:S13]  /*0090*/  ISETP.GT.U32.AND P0, PT, R8, 0xf, PT ;  /* 0x0000000f0800780c */ /* 0x002fda0003f04070 */
[----:B------:R-:W-:Y:S05]  /*00a0*/  @P0 BRA `(.L_x_1) ;  /* 0x0000000000200947 */ /* 0x000fea0003800000 */
[----:B------:R-:W-:Y:S01]  /*00b0*/  UMOV UR4, 0xffffffff ;  /* 0xffffffff00047882 */ /* 0x000fe20000000000 */
[----:B------:R-:W-:Y:S02]  /*00c0*/  IMAD.MOV.U32 R13, RZ, RZ, 0x1 ;  /* 0x00000001ff0d7424 */ /* 0x000fe400078e00ff */
[----:B------:R-:W-:Y:S05]  /*00d0*/  BRA.DIV UR4, `(.L_x_2) ;  /* 0x00000002043c7947 */ /* 0x000fea000b800000 */
[----:B------:R0:W1:Y:S02]  /*00e0*/  SHFL.DOWN PT, R14, R13, 0x1, 0x1f ;  /* 0x08201f000d0e7f89 */ /* 0x00006400000e0000 */
.L_x_6:
[----:B------:R-:W-:Y:S01]  /*00f0*/  UMOV UR4, 0xffffffff ;  /* 0xffffffff00047882 */ /* 0x000fe20000000000 */
[----:B-1----:R-:W-:Y:S02]  /*0100*/  IADD3 R9, PT, PT, R14, 0x2, RZ ;  /* 0x000000020e097810 */ /* 0x002fe40007ffe0ff */
[----:B------:R-:W-:Y:S05]  /*0110*/  BRA.DIV UR4, `(.L_x_3) ;  /* 0x0000000204487947 */ /* 0x000fea000b800000 */
[----:B------:R-:W-:Y:S01]  /*0120*/  NOP ;  /* 0x0000000000007918 */ /* 0x000fe20000000000 */
.L_x_1:
[----:B------:R-:W-:Y:S05]  /*0130*/  BSYNC B0 ;  /* 0x0000000000007941 */ /* 0x000fea0003800000 */
.L_x_0:
[----:B------:R-:W-:Y:S01]  /*0140*/  MOV R0, 0x0 ;  /* 0x0000000000007802 */ /* 0x000fe20000000f00 */
[----:B------:R1:W-:Y:S01]  /*0150*/  STL.64 [R1], R8 ;  /* 0x0000000801007387 */ /* 0x0003e20000100a00 */
[----:B------:R-:W2:Y:S02]  /*0160*/  LDCU.64 UR4, c[0x4][0x8] ;  /* 0x01000100ff0477ac */ /* 0x000ea40008000a00 */
[----:B------:R1:W3:Y:S01]  /*0170*/  LDC.64 R2, c[0x4][R0] ;  /* 0x0100000000027b82 */ /* 0x0002e20000000a00 */
[----:B--2---:R-:W-:Y:S01]  /*0180*/  IMAD.U32 R4, RZ, RZ, UR4 ;  /* 0x00000004ff047e24 */ /* 0x004fe2000f8e00ff */
[----:B-1----:R-:W-:-:S07]  /*0190*/  MOV R5, UR5 ;  /* 0x0000000500057c02 */ /* 0x002fce0008000f00 */
[----:B------:R-:W-:-:S07]  /*01a0*/  LEPC R20, `(.L_x_4) ;  /* 0x000000001014794e */ /* 0x000fce0000000000 */
[----:B0--3--:R-:W-:Y:S05]  /*01b0*/  CALL.ABS.NOINC R2 ;  /* 0x0000000002007343 */ /* 0x009fea0003c00000 */
.L_x_4:
[----:B------:R-:W-:Y:S05]  /*01c0*/  EXIT ;  /* 0x000000000000794d */ /* 0x000fea0003800000 */
.L_x_2:
[----:B------:R-:W-:Y:S02]  /*01d0*/  HFMA2 R11, -RZ, RZ, 0, 1.847743988037109375e-06 ;  /* 0x0000001fff0b7431 */ /* 0x000fe400000001ff */
[----:B------:R-:W-:Y:S02]  /*01e0*/  IMAD.MOV.U32 R12, RZ, RZ, 0x1 ;  /* 0x00000001ff0c7424 */ /* 0x000fe400078e00ff */
[----:B------:R-:W-:-:S07]  /*01f0*/  IMAD.MOV.U32 R15, RZ, RZ, -0x1 ;  /* 0xffffffffff0f7424 */ /* 0x000fce00078e00ff */
[----:B------:R-:W-:Y:S05]  /*0200*/  WARPSYNC.COLLECTIVE R15, `(.L_x_5) ;  /* 0x000000000f087348 */ /* 0x000fea0003c00000 */
[----:B------:R0:W1:Y:S02]  /*0210*/  SHFL.DOWN P6, R14, R13, R12, R11 ;  /* 0x0800000c0d0e7389 */ /* 0x00006400000c000b */
[----:B01----:R-:W-:Y:S05]  /*0220*/  ENDCOLLECTIVE ;  /* 0x000000000000791b */ /* 0x003fea0003800000 */
.L_x_5:
[----:B------:R-:W-:Y:S05]  /*0230*/  BRA `(.L_x_6) ;  /* 0xfffffffc00ac7947 */ /* 0x000fea000383ffff */
.L_x_3:
[----:B------:R-:W-:Y:S01]  /*0240*/  BSSY B1, `(.L_x_7) ;  /* 0x0000005000017945 */ /* 0x000fe20003800000 */
[----:B------:R-:W-:-:S07]  /*0250*/  MOV R15, 0xffffffff ;  /* 0xffffffff000f7802 */ /* 0x000fce0000000f00 */
[----:B0-----:R-:W-:Y:S05]  /*0260*/  WARPSYNC.COLLECTIVE R15, `(.L_x_8) ;  /* 0x000000000f087348 */ /* 0x001fea0003c00000 */
[----:B------:R-:W-:Y:S01]  /*0270*/  NOP ;  /* 0x0000000000007918 */ /* 0x000fe20000000000 */
[----:B0-----:R-:W-:Y:S05]  /*0280*/  ENDCOLLECTIVE ;  /* 0x000000000000791b */ /* 0x001fea0003800000 */
.L_x_8:
[----:B------:R-:W-:Y:S05]  /*0290*/  BSYNC B1 ;  /* 0x0000000000017941 */ /* 0x000fea0003800000 */
.L_x_7:
[----:B------:R-:W-:Y:S05]  /*02a0*/  BRA `(.L_x_1) ;  /* 0xfffffffc00a07947 */ /* 0x000fea000383ffff */
.L_x_9:
[----:B------:R-:W-:-:S00]  /*02b0*/  BRA `(.L_x_9) ;  /* 0xfffffffc00fc7947 */ /* 0x000fc0000383ffff */
[----:B------:R-:W-:-:S00]  /*02c0*/  NOP ;  /* 0x0000000000007918 */ /* 0x000fc00000000000 */
        /* <DEDUP_REMOVED lines=11> */
.L_x_14:


//--------------------- .text._Z20ker_tree_warp_reducev --------------------------
	.section	.text._Z20ker_tree_warp_reducev,"ax",@progbits
	.align	128
        .global         _Z20ker_tree_warp_reducev
        .type           _Z20ker_tree_warp_reducev,@function
        .size           _Z20ker_tree_warp_reducev,(.L_x_15 - _Z20ker_tree_warp_reducev)
        .other          _Z20ker_tree_warp_reducev,@"STO_CUDA_ENTRY STV_DEFAULT"
_Z20ker_tree_warp_reducev:
.text._Z20ker_tree_warp_reducev:
[----:B------:R-:W0:Y:S01]  /*0000*/  LDC R1, c[0x0][0x37c] ;  /* 0x0000df00ff017b82 */ /* 0x000e220000000800 */
[----:B------:R-:W1:Y:S01]  /*0010*/  S2R R8, SR_TID.X ;  /* 0x0000000000087919 */ /* 0x000e620000002100 */
[----:B------:R-:W-:Y:S01]  /*0020*/  IMAD.MOV.U32 R0, RZ, RZ, 0x1 ;  /* 0x00000001ff007424 */ /* 0x000fe200078e00ff */
[----:B------:R-:W2:Y:S01]  /*0030*/  LDCU UR4, c[0x0][0x2f8] ;  /* 0x00005f00ff0477ac */ /* 0x000ea20008000800 */
[----:B0-----:R-:W-:-:S03]  /*0040*/  VIADD R1, R1, 0xfffffff8 ;  /* 0xfffffff801017836 */ /* 0x001fc60000000000 */
[----:B------:R-:W-:Y:S01]  /*0050*/  IADD3 R0, PT, PT, R0, 0x1, RZ ;  /* 0x0000000100007810 */ /* 0x000fe20007ffe0ff */
[----:B------:R-:W0:Y:S04]  /*0060*/  LDCU.64 UR6, c[0x4][0x8] ;  /* 0x01000100ff0677ac */ /* 0x000e280008000a00 */
[----:B------:R-:W-:Y:S01]  /*0070*/  IMAD.IADD R0, R0, 0x1, R0 ;  /* 0x0000000100007824 */ /* 0x000fe200078e0200 */
[----:B------:R-:W3:Y:S04]  /*0080*/  LDCU UR5, c[0x0][0x2fc] ;  /* 0x00005f80ff0577ac */ /* 0x000ee80008000800 */
[----:B------:R-:W-:-:S02]  /*0090*/  IADD3 R0, PT, PT, R0, R0, RZ ;  /* 0x0000000000007210 */ /* 0x000fc40007ffe0ff */
[----:B--2---:R-:W-:-:S03]  /*00a0*/  IADD3 R6, P0, PT, R1, UR4, RZ ;  /* 0x0000000401067c10 */ /* 0x004fc6000ff1e0ff */
[----:B------:R-:W-:Y:S02]  /*00b0*/  IMAD.IADD R0, R0, 0x1, R0 ;  /* 0x0000000100007824 */ /* 0x000fe400078e0200 */
[----:B0-----:R-:W-:-:S03]  /*00c0*/  IMAD.U32 R4, RZ, RZ, UR6 ;  /* 0x00000006ff047e24 */ /* 0x001fc6000f8e00ff */
[----:B------:R-:W-:Y:S02]  /*00d0*/  IADD3 R9, PT, PT, R0, R0, RZ ;  /* 0x0000000000097210 */ /* 0x000fe40007ffe0ff */
[----:B------:R-:W-:Y:S02]  /*00e0*/  MOV R0, 0x0 ;  /* 0x0000000000007802 */ /* 0x000fe40000000f00 */
[----:B------:R-:W-:Y:S01]  /*00f0*/  MOV R5, UR7 ;  /* 0x0000000700057c02 */ /* 0x000fe20008000f00 */
[----:B---3--:R-:W-:Y:S01]  /*0100*/  IMAD.X R7, RZ, RZ, UR5, P0 ;  /* 0x00000005ff077e24 */ /* 0x008fe200080e06ff */
[----:B-1----:R0:W-:Y:S01]  /*0110*/  STL.64 [R1], R8 ;  /* 0x0000000801007387 */ /* 0x0021e20000100a00 */
[----:B------:R0:W1:Y:S05]  /*0120*/  LDC.64 R2, c[0x4][R0] ;  /* 0x0100000000027b82 */ /* 0x00006a0000000a00 */
[----:B------:R-:W-:-:S07]  /*0130*/  LEPC R20, `(.L_x_10) ;  /* 0x000000001014794e */ /* 0x000fce0000000000 */
[----:B01----:R-:W-:Y:S05]  /*0140*/  CALL.ABS.NOINC R2 ;  /* 0x0000000002007343 */ /* 0x003fea0003c00000 */
.L_x_10:
[----:B------:R-:W-:Y:S05]  /*0150*/  EXIT ;  /* 0x000000000000794d */ /* 0x000fea0003800000 */
.L_x_11:
        /* <DEDUP_REMOVED lines=10> */
.L_x_15:


//--------------------- .text._Z25ker_butterfly_warp_reducev --------------------------
	.section	.text._Z25ker_butterfly_warp_reducev,"ax",@progbits
	.align	128
        .global         _Z25ker_butterfly_warp_reducev
        .type           _Z25ker_butterfly_warp_reducev,@function
        .size           _Z25ker_butterfly_warp_reducev,(.L_x_16 - _Z25ker_butterfly_warp_reducev)
        .other          _Z25ker_butterfly_warp_reducev,@"STO_CUDA_ENTRY STV_DEFAULT"
_Z25ker_butterfly_warp_reducev:
.text._Z25ker_butterfly_warp_reducev:
[----:B------:R-:W0:Y:S01]  /*0000*/  LDC R1, c[0x0][0x37c] ;  /* 0x0000df00ff017b82 */ /* 0x000e220000000800 */
[----:B------:R-:W1:Y:S01]  /*0010*/  S2R R10, SR_TID.X ;  /* 0x00000000000a7919 */ /* 0x000e620000002100 */
[----:B0-----:R-:W-:Y:S01]  /*0020*/  VIADD R1, R1, 0xfffffff8 ;  /* 0xfffffff801017836 */ /* 0x001fe20000000000 */
[----:B------:R-:W0:Y:S01]  /*0030*/  LDCU UR4, c[0x0][0x2f8] ;  /* 0x00005f00ff0477ac */ /* 0x000e220008000800 */
[----:B------:R-:W2:Y:S01]  /*0040*/  LDCU.64 UR6, c[0x4][0x8] ;  /* 0x01000100ff0677ac */ /* 0x000ea20008000a00 */
[----:B------:R-:W3:Y:S02]  /*0050*/  LDCU UR5, c[0x0][0x2fc] ;  /* 0x00005f80ff0577ac */ /* 0x000ee40008000800 */
[----:B0-----:R-:W-:Y:S02]  /*0060*/  IADD3 R6, P0, PT, R1, UR4, RZ ;  /* 0x0000000401067c10 */ /* 0x001fe4000ff1e0ff */
[----:B-1----:R-:W-:-:S05]  /*0070*/  LOP3.LUT R3, R10, 0x1f, RZ, 0xc, !PT ;  /* 0x0000001f0a037812 */ /* 0x002fca00078e0cff */
[----:B------:R-:W0:Y:S02]  /*0080*/  SHFL.BFLY PT, R0, R3, 0x10, 0x1f ;  /* 0x0e001f0003007f89 */ /* 0x000e2400000e0000 */
[----:B0-----:R-:W-:Y:S01]  /*0090*/  IMAD.IADD R4, R3, 0x1, R0 ;  /* 0x0000000103047824 */ /* 0x001fe200078e0200 */
[----:B------:R-:W-:-:S04]  /*00a0*/  MOV R3, 0x0 ;  /* 0x0000000000037802 */ /* 0x000fc80000000f00 */
[----:B------:R-:W0:Y:S01]  /*00b0*/  SHFL.BFLY PT, R5, R4, 0x8, 0x1f ;  /* 0x0d001f0004057f89 */ /* 0x000e2200000e0000 */
[----:B------:R1:W4:Y:S01]  /*00c0*/  LDC.64 R8, c[0x4][R3] ;  /* 0x0100000003087b82 */ /* 0x0003220000000a00 */
[----:B0-----:R-:W-:Y:S02]  /*00d0*/  IADD3 R5, PT, PT, R4, R5, RZ ;  /* 0x0000000504057210 */ /* 0x001fe40007ffe0ff */
[----:B--2---:R-:W-:-:S03]  /*00e0*/  MOV R4, UR6 ;  /* 0x0000000600047c02 */ /* 0x004fc60008000f00 */
[----:B------:R-:W0:Y:S02]  /*00f0*/  SHFL.BFLY PT, R0, R5, 0x4, 0x1f ;  /* 0x0c801f0005007f89 */ /* 0x000e2400000e0000 */
[----:B0-----:R-:W-:Y:S02]  /*0100*/  IMAD.IADD R0, R5, 0x1, R0 ;  /* 0x0000000105007824 */ /* 0x001fe400078e0200 */
[----:B------:R-:W-:-:S03]  /*0110*/  IMAD.U32 R5, RZ, RZ, UR7 ;  /* 0x00000007ff057e24 */ /* 0x000fc6000f8e00ff */
[----:B------:R-:W0:Y:S02]  /*0120*/  SHFL.BFLY PT, R7, R0, 0x2, 0x1f ;  /* 0x0c401f0000077f89 */ /* 0x000e2400000e0000 */
[----:B0-----:R-:W-:Y:S02]  /*0130*/  IADD3 R2, PT, PT, R0, R7, RZ ;  /* 0x0000000700027210 */ /* 0x001fe40007ffe0ff */
[----:B---3--:R-:W-:-:S03]  /*0140*/  IADD3.X R7, PT, PT, RZ, UR5, RZ, P0, !PT ;  /* 0x00000005ff077c10 */ /* 0x008fc600087fe4ff */
[----:B------:R-:W0:Y:S02]  /*0150*/  SHFL.BFLY PT, R11, R2, 0x1, 0x1f ;  /* 0x0c201f00020b7f89 */ /* 0x000e2400000e0000 */
[----:B0-----:R-:W-:-:S05]  /*0160*/  IMAD.IADD R11, R2, 0x1, R11 ;  /* 0x00000001020b7824 */ /* 0x001fca00078e020b */
[----:B----4-:R1:W-:Y:S02]  /*0170*/  STL.64 [R1], R10 ;  /* 0x0000000a01007387 */ /* 0x0103e40000100a00 */
[----:B------:R-:W-:-:S07]  /*0180*/  LEPC R20, `(.L_x_12) ;  /* 0x000000001014794e */ /* 0x000fce0000000000 */
[----:B-1----:R-:W-:Y:S05]  /*0190*/  CALL.ABS.NOINC R8 ;  /* 0x0000000008007343 */ /* 0x002fea0003c00000 */
.L_x_12:
[----:B------:R-:W-:Y:S05]  /*01a0*/  EXIT ;  /* 0x000000000000794d */ /* 0x000fea0003800000 */
.L_x_13:
        /* <DEDUP_REMOVED lines=13> */
.L_x_16:


//--------------------- .nv.global.init           --------------------------
	.section	.nv.global.init,"aw",@progbits
.nv.global.init:
	.type		$str,@object
	.size		$str,(.L_0 - $str)
$str:
        /*0000*/ 	.byte	0x54, 0x68, 0x72, 0x65, 0x61, 0x64, 0x20, 0x25, 0x64, 0x20, 0x66, 0x69, 0x6e, 0x61, 0x6c, 0x20
        /*0010*/ 	.byte	0x76, 0x61, 0x6c, 0x75, 0x65, 0x20, 0x3d, 0x20, 0x25, 0x64, 0x0a, 0x00
.L_0:


//--------------------- .nv.shared.reserved.0     --------------------------
	.section	.nv.shared.reserved.0,"aw",@nobits
	.weak		__nv_reservedSMEM_offset_0_alias
	.size		__nv_reservedSMEM_offset_0_alias, 0, 64
	.other		__nv_reservedSMEM_offset_0_alias,@"STO_CUDA_RESERVED_SHARED STV_DEFAULT"
__nv_reservedSMEM_offset_0_alias:
	.zero		0
	.zero		64


//--------------------- .nv.constant0._Z8ker_testv --------------------------
	.section	.nv.constant0._Z8ker_testv,"a",@progbits
	.sectionflags	@""
	.align	4
.nv.constant0._Z8ker_testv:
	.zero		896


//--------------------- .nv.constant0._Z20ker_tree_warp_reducev --------------------------
	.section	.nv.constant0._Z20ker_tree_warp_reducev,"a",@progbits
	.sectionflags	@""
	.align	4
.nv.constant0._Z20ker_tree_warp_reducev:
	.zero		896


//--------------------- .nv.constant0._Z25ker_butterfly_warp_reducev --------------------------
	.section	.nv.constant0._Z25ker_butterfly_warp_reducev,"a",@progbits
	.sectionflags	@""
	.align	4
.nv.constant0._Z25ker_butterfly_warp_reducev:
	.zero		896


//--------------------- SYMBOLS --------------------------

	.type		.nv.reservedSmem.offset0,@object
	.size		.nv.reservedSmem.offset0,0x4
	.type		vprintf,@function
